//
// Generated by NVIDIA NVVM Compiler
//
// Compiler Build ID: CL-36424714
// Cuda compilation tools, release 13.0, V13.0.88
// Based on NVVM 20.0.0
//

.version 9.0
.target sm_100
.address_size 64

	// .globl	_Z6reducePiS_
// _ZZ6reducePiS_E6shared has been demoted

.visible .entry _Z6reducePiS_(
	.param .u64 .ptr .align 1 _Z6reducePiS__param_0,
	.param .u64 .ptr .align 1 _Z6reducePiS__param_1
)
{
	.reg .pred 	%p<5>;
	.reg .b32 	%r<24>;
	.reg .b64 	%rd<9>;
	// demoted variable
	.shared .align 4 .b8 _ZZ6reducePiS_E6shared[1024];
	ld.param.u64 	%rd2, [_Z6reducePiS__param_0];
	ld.param.u64 	%rd1, [_Z6reducePiS__param_1];
	cvta.to.global.u64 	%rd3, %rd2;
	mov.u32 	%r1, %ctaid.x;
	mov.u32 	%r2, %ntid.x;
	mov.u32 	%r3, %tid.x;
	mad.lo.s32 	%r7, %r1, %r2, %r3;
	mul.wide.s32 	%rd4, %r7, 4;
	add.s64 	%rd5, %rd3, %rd4;
	ld.global.u32 	%r8, [%rd5];
	shl.b32 	%r9, %r3, 2;
	mov.u32 	%r10, _ZZ6reducePiS_E6shared;
	add.s32 	%r11, %r10, %r9;
	st.shared.u32 	[%r11], %r8;
	bar.sync 	0;
	setp.lt.u32 	%p1, %r2, 2;
	@%p1 bra 	$L__BB0_5;
	mov.b32 	%r23, 1;
$L__BB0_2:
	shl.b32 	%r5, %r23, 1;
	mul.lo.s32 	%r6, %r5, %r3;
	setp.ge.u32 	%p2, %r6, %r2;
	@%p2 bra 	$L__BB0_4;
	add.s32 	%r13, %r6, %r23;
	shl.b32 	%r14, %r13, 2;
	add.s32 	%r16, %r10, %r14;
	ld.shared.u32 	%r17, [%r16];
	shl.b32 	%r18, %r6, 2;
	add.s32 	%r19, %r10, %r18;
	ld.shared.u32 	%r20, [%r19];
	add.s32 	%r21, %r20, %r17;
	st.shared.u32 	[%r19], %r21;
$L__BB0_4:
	bar.sync 	0;
	setp.lt.u32 	%p3, %r5, %r2;
	mov.u32 	%r23, %r5;
	@%p3 bra 	$L__BB0_2;
$L__BB0_5:
	setp.ne.s32 	%p4, %r3, 0;
	@%p4 bra 	$L__BB0_7;
	ld.shared.u32 	%r22, [_ZZ6reducePiS_E6shared];
	cvta.to.global.u64 	%rd6, %rd1;
	mul.wide.u32 	%rd7, %r1, 4;
	add.s64 	%rd8, %rd6, %rd7;
	st.global.u32 	[%rd8], %r22;
$L__BB0_7:
	ret;

}


// ===== COMPILED SASS (sm_100) =====

	.target	sm_100

	.elftype	@"ET_EXEC"


//--------------------- .note.nv.tkinfo           --------------------------
	.section	.note.nv.tkinfo,"",@"SHT_NOTE"
	.sectionflags	@"SHF_NOTE_NV_TKINFO"
	.tkinfo
        /*0018*/ 	.word	0x00000002
        /*0030*/ 	.string	""
        /*0030*/ 	.string	"ptxas"
        /*0030*/ 	.string	"Cuda compilation tools, release 13.0, V13.0.88"
        /*0030*/ 	.string	"Build cuda_13.0.r13.0/compiler.36424714_0"
        /*0030*/ 	.string	"-arch sm_100 -m 64 "



//--------------------- .note.nv.cuinfo           --------------------------
	.section	.note.nv.cuinfo,"",@"SHT_NOTE"
	.sectionflags	@"SHF_NOTE_NV_CUINFO"
        /*0018*/ 	.short	0x0002
        /*001a*/ 	.short	0x0064
        /*001c*/ 	.short	0x0082
	.zero		2


//--------------------- .nv.info                  --------------------------
	.section	.nv.info,"",@"SHT_CUDA_INFO"
	.align	4


	//----- nvinfo : EIATTR_REGCOUNT
	.align		4
        /*0000*/ 	.byte	0x04, 0x2f
        /*0002*/ 	.short	(.L_1 - .L_0)
	.align		4
.L_0:
        /*0004*/ 	.word	index@(_Z6reducePiS_)
        /*0008*/ 	.word	0x0000000a


	//----- nvinfo : EIATTR_FRAME_SIZE
	.align		4
.L_1:
        /*000c*/ 	.byte	0x04, 0x11
        /*000e*/ 	.short	(.L_3 - .L_2)
	.align		4
.L_2:
        /*0010*/ 	.word	index@(_Z6reducePiS_)
        /*0014*/ 	.word	0x00000000


	//----- nvinfo : EIATTR_MIN_STACK_SIZE
	.align		4
.L_3:
        /*0018*/ 	.byte	0x04, 0x12
        /*001a*/ 	.short	(.L_5 - .L_4)
	.align		4
.L_4:
        /*001c*/ 	.word	index@(_Z6reducePiS_)
        /*0020*/ 	.word	0x00000000
.L_5:


//--------------------- .nv.compat                --------------------------
	.section	.nv.compat,"",@"SHT_CUDA_COMPAT_INFO"
	.align	4
        /*0000*/ 	.byte	0x02, 0x09, 0x00, 0x00, 0x02, 0x02, 0x01, 0x00, 0x02, 0x05, 0x05, 0x00, 0x03, 0x07, 0x01, 0x01
        /*0010*/ 	.byte	0x02, 0x03, 0x00, 0x00, 0x02, 0x06, 0x01, 0x00, 0x04, 0x0b, 0x08, 0x00, 0x09, 0x00, 0x00, 0x00
        /*0020*/ 	.byte	0x00, 0x00, 0x00, 0x00


//--------------------- .nv.info._Z6reducePiS_    --------------------------
	.section	.nv.info._Z6reducePiS_,"",@"SHT_CUDA_INFO"
	.sectionflags	@""
	.align	4


	//----- nvinfo : EIATTR_CUDA_API_VERSION
	.align		4
        /*0000*/ 	.byte	0x04, 0x37
        /*0002*/ 	.short	(.L_7 - .L_6)
.L_6:
        /*0004*/ 	.word	0x00000082


	//----- nvinfo : EIATTR_KPARAM_INFO
	.align		4
.L_7:
        /*0008*/ 	.byte	0x04, 0x17
        /*000a*/ 	.short	(.L_9 - .L_8)
.L_8:
        /*000c*/ 	.word	0x00000000
        /*0010*/ 	.short	0x0001
        /*0012*/ 	.short	0x0008
        /*0014*/ 	.byte	0x00, 0xf5, 0x21, 0x00


	//----- nvinfo : EIATTR_KPARAM_INFO
	.align		4
.L_9:
        /*0018*/ 	.byte	0x04, 0x17
        /*001a*/ 	.short	(.L_11 - .L_10)
.L_10:
        /*001c*/ 	.word	0x00000000
        /*0020*/ 	.short	0x0000
        /*0022*/ 	.short	0x0000
        /*0024*/ 	.byte	0x00, 0xf5, 0x21, 0x00


	//----- nvinfo : EIATTR_SPARSE_MMA_MASK
	.align		4
.L_11:
        /*0028*/ 	.byte	0x03, 0x50
        /*002a*/ 	.short	0x0000


	//----- nvinfo : EIATTR_MAXREG_COUNT
	.align		4
        /*002c*/ 	.byte	0x03, 0x1b
        /*002e*/ 	.short	0x00ff


	//----- nvinfo : EIATTR_NUM_BARRIERS
	.align		4
        /*0030*/ 	.byte	0x02, 0x4c
        /*0032*/ 	.byte	0x01
	.zero		1


	//----- nvinfo : EIATTR_MERCURY_ISA_VERSION
	.align		4
        /*0034*/ 	.byte	0x03, 0x5f
        /*0036*/ 	.short	0x0101


	//----- nvinfo : EIATTR_VRC_CTA_INIT_COUNT
	.align		4
        /*0038*/ 	.byte	0x02, 0x4a
	.zero		1
	.zero		1


	//----- nvinfo : EIATTR_EXIT_INSTR_OFFSETS
	.align		4
        /*003c*/ 	.byte	0x04, 0x1c
        /*003e*/ 	.short	(.L_13 - .L_12)


	//   ....[0]....
.L_12:
        /*0040*/ 	.word	0x00000210


	//   ....[1]....
        /*0044*/ 	.word	0x00000290


	//----- nvinfo : EIATTR_CBANK_PARAM_SIZE
	.align		4
.L_13:
        /*0048*/ 	.byte	0x03, 0x19
        /*004a*/ 	.short	0x0010


	//----- nvinfo : EIATTR_PARAM_CBANK
	.align		4
        /*004c*/ 	.byte	0x04, 0x0a
        /*004e*/ 	.short	(.L_15 - .L_14)
	.align		4
.L_14:
        /*0050*/ 	.word	index@(.nv.constant0._Z6reducePiS_)
        /*0054*/ 	.short	0x0380
        /*0056*/ 	.short	0x0010


	//----- nvinfo : EIATTR_SW_WAR
	.align		4
.L_15:
        /*0058*/ 	.byte	0x04, 0x36
        /*005a*/ 	.short	(.L_17 - .L_16)
.L_16:
        /*005c*/ 	.word	0x00000008
.L_17:


//--------------------- .nv.callgraph             --------------------------
	.section	.nv.callgraph,"",@"SHT_CUDA_CALLGRAPH"
	.align	4
	.sectionentsize	8
	.align		4
        /*0000*/ 	.word	0x00000000
	.align		4
        /*0004*/ 	.word	0xffffffff
	.align		4
        /*0008*/ 	.word	0x00000000
	.align		4
        /*000c*/ 	.word	0xfffffffe
	.align		4
        /*0010*/ 	.word	0x00000000
	.align		4
        /*0014*/ 	.word	0xfffffffd
	.align		4
        /*0018*/ 	.word	0x00000000
	.align		4
        /*001c*/ 	.word	0xfffffffc


//--------------------- .text._Z6reducePiS_       --------------------------
	.section	.text._Z6reducePiS_,"ax",@progbits
	.align	128
        .global         _Z6reducePiS_
        .type           _Z6reducePiS_,@function
        .size           _Z6reducePiS_,(.L_x_3 - _Z6reducePiS_)
        .other          _Z6reducePiS_,@"STO_CUDA_ENTRY STV_DEFAULT"
_Z6reducePiS_:
.text._Z6reducePiS_:
[----:B------:R-:W-:Y:S01]  /*0000*/  LDC R1, c[0x0][0x37c] ;  /* 0x0000df00ff017b82 */ /* 0x000fe20000000800 */
[----:B------:R-:W0:Y:S07]  /*0010*/  S2R R7, SR_CTAID.X ;  /* 0x0000000000077919 */ /* 0x000e2e0000002500 */
[----:B------:R-:W1:Y:S01]  /*0020*/  LDC.64 R2, c[0x0][0x380] ;  /* 0x0000e000ff027b82 */ /* 0x000e620000000a00 */
[----:B------:R-:W0:Y:S01]  /*0030*/  LDCU UR7, c[0x0][0x360] ;  /* 0x00006c00ff0777ac */ /* 0x000e220008000800 */
[----:B------:R-:W0:Y:S01]  /*0040*/  S2R R4, SR_TID.X ;  /* 0x0000000000047919 */ /* 0x000e220000002100 */
[----:B------:R-:W2:Y:S01]  /*0050*/  LDCU.64 UR8, c[0x0][0x358] ;  /* 0x00006b00ff0877ac */ /* 0x000ea20008000a00 */
[----:B0-----:R-:W-:-:S04]  /*0060*/  IMAD R5, R7, UR7, R4 ;  /* 0x0000000707057c24 */ /* 0x001fc8000f8e0204 */
[----:B-1----:R-:W-:-:S06]  /*0070*/  IMAD.WIDE R2, R5, 0x4, R2 ;  /* 0x0000000405027825 */ /* 0x002fcc00078e0202 */
[----:B--2---:R-:W2:Y:S01]  /*0080*/  LDG.E R2, desc[UR8][R2.64] ;  /* 0x0000000802027981 */ /* 0x004ea2000c1e1900 */
[----:B------:R-:W0:Y:S01]  /*0090*/  S2UR UR5, SR_CgaCtaId ;  /* 0x00000000000579c3 */ /* 0x000e220000008800 */
[----:B------:R-:W-:Y:S01]  /*00a0*/  UMOV UR4, 0x400 ;  /* 0x0000040000047882 */ /* 0x000fe20000000000 */
[----:B------:R-:W-:Y:S01]  /*00b0*/  UISETP.GE.U32.AND UP0, UPT, UR7, 0x2, UPT ;  /* 0x000000020700788c */ /* 0x000fe2000bf06070 */
[----:B------:R-:W-:Y:S01]  /*00c0*/  ISETP.NE.AND P1, PT, R4, RZ, PT ;  /* 0x000000ff0400720c */ /* 0x000fe20003f25270 */
[----:B0-----:R-:W-:-:S06]  /*00d0*/  ULEA UR4, UR5, UR4, 0x18 ;  /* 0x0000000405047291 */ /* 0x001fcc000f8ec0ff */
[----:B------:R-:W-:-:S05]  /*00e0*/  LEA R5, R4, UR4, 0x2 ;  /* 0x0000000404057c11 */ /* 0x000fca000f8e10ff */
[----:B--2---:R0:W-:Y:S01]  /*00f0*/  STS [R5], R2 ;  /* 0x0000000205007388 */ /* 0x0041e20000000800 */
[----:B------:R-:W-:Y:S06]  /*0100*/  BAR.SYNC.DEFER_BLOCKING 0x0 ;  /* 0x0000000000007b1d */ /* 0x000fec0000010000 */
[----:B------:R-:W-:Y:S05]  /*0110*/  BRA.U !UP0, `(.L_x_0) ;  /* 0x00000001083c7547 */ /* 0x000fea000b800000 */
[----:B------:R-:W-:-:S05]  /*0120*/  UMOV UR5, 0x1 ;  /* 0x0000000100057882 */ /* 0x000fca0000000000 */
.L_x_1:
[----:B------:R-:W-:-:S04]  /*0130*/  USHF.L.U32 UR6, UR5, 0x1, URZ ;  /* 0x0000000105067899 */ /* 0x000fc800080006ff */
[----:B------:R-:W-:Y:S02]  /*0140*/  UISETP.GE.U32.AND UP0, UPT, UR6, UR7, UPT ;  /* 0x000000070600728c */ /* 0x000fe4000bf06070 */
[----:B01----:R-:W-:-:S05]  /*0150*/  IMAD R2, R4, UR6, RZ ;  /* 0x0000000604027c24 */ /* 0x003fca000f8e02ff */
[----:B------:R-:W-:-:S13]  /*0160*/  ISETP.GE.U32.AND P0, PT, R2, UR7, PT ;  /* 0x0000000702007c0c */ /* 0x000fda000bf06070 */
[C---:B------:R-:W-:Y:S01]  /*0170*/  @!P0 VIADD R0, R2.reuse, UR5 ;  /* 0x0000000502008c36 */ /* 0x040fe20008000000 */
[----:B------:R-:W-:Y:S01]  /*0180*/  @!P0 LEA R2, R2, UR4, 0x2 ;  /* 0x0000000402028c11 */ /* 0x000fe2000f8e10ff */
[----:B------:R-:W-:-:S03]  /*0190*/  UMOV UR5, UR6 ;  /* 0x0000000600057c82 */ /* 0x000fc60008000000 */
[----:B------:R-:W-:Y:S01]  /*01a0*/  @!P0 LEA R0, R0, UR4, 0x2 ;  /* 0x0000000400008c11 */ /* 0x000fe2000f8e10ff */
[----:B------:R-:W-:Y:S05]  /*01b0*/  @!P0 LDS R3, [R2] ;  /* 0x0000000002038984 */ /* 0x000fea0000000800 */
[----:B------:R-:W0:Y:S02]  /*01c0*/  @!P0 LDS R0, [R0] ;  /* 0x0000000000008984 */ /* 0x000e240000000800 */
[----:B0-----:R-:W-:-:S05]  /*01d0*/  @!P0 IADD3 R3, PT, PT, R0, R3, RZ ;  /* 0x0000000300038210 */ /* 0x001fca0007ffe0ff */
[----:B------:R1:W-:Y:S01]  /*01e0*/  @!P0 STS [R2], R3 ;  /* 0x0000000302008388 */ /* 0x0003e20000000800 */
[----:B------:R-:W-:Y:S06]  /*01f0*/  BAR.SYNC.DEFER_BLOCKING 0x0 ;  /* 0x0000000000007b1d */ /* 0x000fec0000010000 */
[----:B------:R-:W-:Y:S05]  /*0200*/  BRA.U !UP0, `(.L_x_1) ;  /* 0xfffffffd08c87547 */ /* 0x000fea000b83ffff */
.L_x_0:
[----:B------:R-:W-:Y:S05]  /*0210*/  @P1 EXIT ;  /* 0x000000000000194d */ /* 0x000fea0003800000 */
[----:B------:R-:W2:Y:S01]  /*0220*/  S2UR UR5, SR_CgaCtaId ;  /* 0x00000000000579c3 */ /* 0x000ea20000008800 */
[----:B------:R-:W-:-:S07]  /*0230*/  UMOV UR4, 0x400 ;  /* 0x0000040000047882 */ /* 0x000fce0000000000 */
[----:B01----:R-:W0:Y:S01]  /*0240*/  LDC.64 R2, c[0x0][0x388] ;  /* 0x0000e200ff027b82 */ /* 0x003e220000000a00 */
[----:B--2---:R-:W-:Y:S01]  /*0250*/  ULEA UR4, UR5, UR4, 0x18 ;  /* 0x0000000405047291 */ /* 0x004fe2000f8ec0ff */
[----:B0-----:R-:W-:-:S08]  /*0260*/  IMAD.WIDE.U32 R2, R7, 0x4, R2 ;  /* 0x0000000407027825 */ /* 0x001fd000078e0002 */
[----:B------:R-:W0:Y:S04]  /*0270*/  LDS R5, [UR4] ;  /* 0x00000004ff057984 */ /* 0x000e280008000800 */
[----:B0-----:R-:W-:Y:S01]  /*0280*/  STG.E desc[UR8][R2.64], R5 ;  /* 0x0000000502007986 */ /* 0x001fe2000c101908 */
[----:B------:R-:W-:Y:S05]  /*0290*/  EXIT ;  /* 0x000000000000794d */ /* 0x000fea0003800000 */
.L_x_2:
[----:B------:R-:W-:-:S00]  /*02a0*/  BRA `(.L_x_2) ;  /* 0xfffffffc00fc7947 */ /* 0x000fc0000383ffff */
[----:B------:R-:W-:-:S00]  /*02b0*/  NOP ;  /* 0x0000000000007918 */ /* 0x000fc00000000000 */
        /* <DEDUP_REMOVED lines=12> */
.L_x_3:


//--------------------- .nv.shared._Z6reducePiS_  --------------------------
	.section	.nv.shared._Z6reducePiS_,"aw",@nobits
	.sectionflags	@""
	.align	4
.nv.shared._Z6reducePiS_:
	.zero		2048


//--------------------- .nv.shared.reserved.0     --------------------------
	.section	.nv.shared.reserved.0,"aw",@nobits
	.weak		__nv_reservedSMEM_offset_0_alias
	.size		__nv_reservedSMEM_offset_0_alias, 0, 64
	.other		__nv_reservedSMEM_offset_0_alias,@"STO_CUDA_RESERVED_SHARED STV_DEFAULT"
__nv_reservedSMEM_offset_0_alias:
	.zero		0
	.zero		64


//--------------------- .nv.constant0._Z6reducePiS_ --------------------------
	.section	.nv.constant0._Z6reducePiS_,"a",@progbits
	.sectionflags	@""
	.align	4
.nv.constant0._Z6reducePiS_:
	.zero		912


//--------------------- SYMBOLS --------------------------

	.type		.nv.reservedSmem.offset0,@object
	.size		.nv.reservedSmem.offset0,0x4
	.type		.nv.reservedSmem.cap,@object
	.size		.nv.reservedSmem.cap,0x4
